	.headerflags	@"EF_CUDA_TEXMODE_UNIFIED EF_CUDA_64BIT_ADDRESS EF_CUDA_ACCELERATORS EF_CUDA_SM90 EF_CUDA_VIRTUAL_SM(EF_CUDA_SM90)"
	.elftype	@"ET_EXEC"


//--------------------- .nv.info                  --------------------------
	.section	.nv.info,"",@"SHT_CUDA_INFO"
	.align	4


	//----- nvinfo : EIATTR_REGCOUNT
	.align		4
        /*0000*/ 	.byte	0x04, 0x2f
        /*0002*/ 	.short	(.L_1 - .L_0)
	.align		4
.L_0:
        /*0004*/ 	.word	index@(triton_poi_fused_convolution_0)
        /*0008*/ 	.word	0x00000020


	//----- nvinfo : EIATTR_MIN_STACK_SIZE
	.align		4
.L_1:
        /*000c*/ 	.byte	0x04, 0x12
        /*000e*/ 	.short	(.L_3 - .L_2)
	.align		4
.L_2:
        /*0010*/ 	.word	index@(triton_poi_fused_convolution_0)
        /*0014*/ 	.word	0x00000000


	//----- nvinfo : EIATTR_FRAME_SIZE
	.align		4
.L_3:
        /*0018*/ 	.byte	0x04, 0x11
        /*001a*/ 	.short	(.L_5 - .L_4)
	.align		4
.L_4:
        /*001c*/ 	.word	index@(triton_poi_fused_convolution_0)
        /*0020*/ 	.word	0x00000000


	//----- nvinfo : EIATTR_MIN_STACK_SIZE
	.align		4
.L_5:
        /*0024*/ 	.byte	0x04, 0x12
        /*0026*/ 	.short	(.L_7 - .L_6)
	.align		4
.L_6:
        /*0028*/ 	.word	index@(triton_poi_fused_convolution_0)
        /*002c*/ 	.word	0x00000000
.L_7:


//--------------------- .nv.info.triton_poi_fused_convolution_0 --------------------------
	.section	.nv.info.triton_poi_fused_convolution_0,"",@"SHT_CUDA_INFO"
	.sectionflags	@""
	.align	4


	//----- nvinfo : EIATTR_CUDA_API_VERSION
	.align		4
        /*0000*/ 	.byte	0x04, 0x37
        /*0002*/ 	.short	(.L_9 - .L_8)
.L_8:
        /*0004*/ 	.word	0x0000007c


	//----- nvinfo : EIATTR_KPARAM_INFO
	.align		4
.L_9:
        /*0008*/ 	.byte	0x04, 0x17
        /*000a*/ 	.short	(.L_11 - .L_10)
.L_10:
        /*000c*/ 	.word	0x00000000
        /*0010*/ 	.short	0x0002
        /*0012*/ 	.short	0x0010
        /*0014*/ 	.byte	0x00, 0xf0, 0x11, 0x00


	//----- nvinfo : EIATTR_KPARAM_INFO
	.align		4
.L_11:
        /*0018*/ 	.byte	0x04, 0x17
        /*001a*/ 	.short	(.L_13 - .L_12)
.L_12:
        /*001c*/ 	.word	0x00000000
        /*0020*/ 	.short	0x0001
        /*0022*/ 	.short	0x0008
        /*0024*/ 	.byte	0x00, 0xf4, 0x21, 0x00


	//----- nvinfo : EIATTR_KPARAM_INFO
	.align		4
.L_13:
        /*0028*/ 	.byte	0x04, 0x17
        /*002a*/ 	.short	(.L_15 - .L_14)
.L_14:
        /*002c*/ 	.word	0x00000000
        /*0030*/ 	.short	0x0000
        /*0032*/ 	.short	0x0000
        /*0034*/ 	.byte	0x00, 0xf4, 0x21, 0x00


	//----- nvinfo : EIATTR_SPARSE_MMA_MASK
	.align		4
.L_15:
        /*0038*/ 	.byte	0x03, 0x50
        /*003a*/ 	.short	0x0000


	//----- nvinfo : EIATTR_MAXREG_COUNT
	.align		4
        /*003c*/ 	.byte	0x03, 0x1b
        /*003e*/ 	.short	0x00ff


	//----- nvinfo : EIATTR_EXIT_INSTR_OFFSETS
	.align		4
        /*0040*/ 	.byte	0x04, 0x1c
        /*0042*/ 	.short	(.L_17 - .L_16)


	//   ....[0]....
.L_16:
        /*0044*/ 	.word	0x000006b0


	//   ....[1]....
        /*0048*/ 	.word	0x000006d0


	//----- nvinfo : EIATTR_REQNTID
	.align		4
.L_17:
        /*004c*/ 	.byte	0x04, 0x10
        /*004e*/ 	.short	(.L_19 - .L_18)
.L_18:
        /*0050*/ 	.word	0x00000080
        /*0054*/ 	.word	0x00000001
        /*0058*/ 	.word	0x00000001


	//----- nvinfo : EIATTR_CBANK_PARAM_SIZE
	.align		4
.L_19:
        /*005c*/ 	.byte	0x03, 0x19
        /*005e*/ 	.short	0x0014


	//----- nvinfo : EIATTR_PARAM_CBANK
	.align		4
        /*0060*/ 	.byte	0x04, 0x0a
        /*0062*/ 	.short	(.L_21 - .L_20)
	.align		4
.L_20:
        /*0064*/ 	.word	index@(.nv.constant0.triton_poi_fused_convolution_0)
        /*0068*/ 	.short	0x0210
        /*006a*/ 	.short	0x0014


	//----- nvinfo : EIATTR_SW_WAR
	.align		4
.L_21:
        /*006c*/ 	.byte	0x04, 0x36
        /*006e*/ 	.short	(.L_23 - .L_22)
.L_22:
        /*0070*/ 	.word	0x00000008
.L_23:


//--------------------- .nv.callgraph             --------------------------
	.section	.nv.callgraph,"",@"SHT_CUDA_CALLGRAPH"
	.align	4
	.sectionentsize	8
	.align		4
        /*0000*/ 	.word	0x00000000
	.align		4
        /*0004*/ 	.word	0xffffffff
	.align		4
        /*0008*/ 	.word	0x00000000
	.align		4
        /*000c*/ 	.word	0xfffffffe
	.align		4
        /*0010*/ 	.word	0x00000000
	.align		4
        /*0014*/ 	.word	0xfffffffd
	.align		4
        /*0018*/ 	.word	0x00000000
	.align		4
        /*001c*/ 	.word	0xfffffffc


//--------------------- .text.triton_poi_fused_convolution_0 --------------------------
	.section	.text.triton_poi_fused_convolution_0,"ax",@progbits
	.align	128
        .global         triton_poi_fused_convolution_0
        .type           triton_poi_fused_convolution_0,@function
        .size           triton_poi_fused_convolution_0,(.L_x_1 - triton_poi_fused_convolution_0)
        .other          triton_poi_fused_convolution_0,@"STO_CUDA_ENTRY STV_DEFAULT"
triton_poi_fused_convolution_0:
.text.triton_poi_fused_convolution_0:
[----:B------:R-:W0:Y:S02]  /*0000*/  LDC R1, c[0x0][0x28] ;  /* 0x00000a00ff017b82 */ /* 0x000e240000000800 */
[----:B------:R-:W1:Y:S01]  /*0010*/  S2R R0, SR_TID.X ;  /* 0x0000000000007919 */ /* 0x000e620000002100 */
[----:B------:R-:W-:Y:S01]  /*0020*/  IMAD.MOV.U32 R2, RZ, RZ, RZ ;  /* 0x000000ffff027224 */ /* 0x000fe200078e00ff */
[----:B------:R-:W2:Y:S01]  /*0030*/  LDC.64 R16, c[0x0][0x218] ;  /* 0x00008600ff107b82 */ /* 0x000ea20000000a00 */
[----:B------:R-:W-:Y:S01]  /*0040*/  IMAD.MOV.U32 R4, RZ, RZ, RZ ;  /* 0x000000ffff047224 */ /* 0x000fe200078e00ff */
[----:B------:R-:W3:Y:S01]  /*0050*/  S2R R23, SR_CTAID.X ;  /* 0x0000000000177919 */ /* 0x000ee20000002500 */
[----:B------:R-:W-:Y:S01]  /*0060*/  IMAD.MOV.U32 R22, RZ, RZ, RZ ;  /* 0x000000ffff167224 */ /* 0x000fe200078e00ff */
[----:B------:R-:W-:Y:S01]  /*0070*/  CS2R R20, SRZ ;  /* 0x0000000000147805 */ /* 0x000fe2000001ff00 */
[----:B------:R-:W-:Y:S01]  /*0080*/  IMAD.MOV.U32 R6, RZ, RZ, RZ ;  /* 0x000000ffff067224 */ /* 0x000fe200078e00ff */
[----:B------:R-:W-:Y:S01]  /*0090*/  ULDC.64 UR4, c[0x0][0x208] ;  /* 0x0000820000047ab9 */ /* 0x000fe20000000a00 */
[----:B-1----:R-:W-:-:S05]  /*00a0*/  IMAD.SHL.U32 R0, R0, 0x4, RZ ;  /* 0x0000000400007824 */ /* 0x002fca00078e00ff */
[----:B------:R-:W-:-:S05]  /*00b0*/  LOP3.LUT R0, R0, 0x1fc, RZ, 0xc0, !PT ;  /* 0x000001fc00007812 */ /* 0x000fca00078ec0ff */
[----:B---3--:R-:W-:-:S04]  /*00c0*/  IMAD R23, R23, 0x400, R0 ;  /* 0x0000040017177824 */ /* 0x008fc800078e0200 */
[C---:B------:R-:W-:Y:S01]  /*00d0*/  VIADD R3, R23.reuse, 0x1 ;  /* 0x0000000117037836 */ /* 0x040fe20000000000 */
[----:B------:R-:W-:Y:S01]  /*00e0*/  IADD3 R7, R23, 0x3, RZ ;  /* 0x0000000317077810 */ /* 0x000fe20007ffe0ff */
[C---:B------:R-:W-:Y:S01]  /*00f0*/  VIADD R5, R23.reuse, 0x2 ;  /* 0x0000000217057836 */ /* 0x040fe20000000000 */
[----:B------:R-:W-:Y:S01]  /*0100*/  ISETP.GE.AND P0, PT, R23, 0x3e040, PT ;  /* 0x0003e0401700780c */ /* 0x000fe20003f06270 */
[----:B------:R-:W-:-:S04]  /*0110*/  IMAD.HI R8, R3, -0x7be77d73, R2 ;  /* 0x8418828d03087827 */ /* 0x000fc800078e0202 */
[----:B------:R-:W-:Y:S02]  /*0120*/  VIADD R3, R23, 0x200 ;  /* 0x0000020017037836 */ /* 0x000fe40000000000 */
[----:B------:R-:W-:Y:S01]  /*0130*/  IMAD.HI R10, R5, -0x7be77d73, R4 ;  /* 0x8418828d050a7827 */ /* 0x000fe200078e0204 */
[----:B------:R-:W-:Y:S02]  /*0140*/  IADD3 R5, R23, 0x201, RZ ;  /* 0x0000020117057810 */ /* 0x000fe40007ffe0ff */
[----:B------:R-:W-:Y:S01]  /*0150*/  ISETP.GE.AND P1, PT, R3, 0x3e040, PT ;  /* 0x0003e0400300780c */ /* 0x000fe20003f26270 */
[----:B------:R-:W-:-:S04]  /*0160*/  IMAD.HI R0, R23, -0x7be77d73, R22 ;  /* 0x8418828d17007827 */ /* 0x000fc800078e0216 */
[----:B------:R-:W-:-:S04]  /*0170*/  IMAD.HI R12, R3, -0x7be77d73, R2 ;  /* 0x8418828d030c7827 */ /* 0x000fc800078e0202 */
[----:B------:R-:W-:Y:S02]  /*0180*/  VIADD R3, R23, 0x203 ;  /* 0x0000020317037836 */ /* 0x000fe40000000000 */
[----:B------:R-:W-:Y:S01]  /*0190*/  IMAD.HI R13, R5, -0x7be77d73, R4 ;  /* 0x8418828d050d7827 */ /* 0x000fe200078e0204 */
[----:B------:R-:W-:-:S03]  /*01a0*/  SHF.R.U32.HI R5, RZ, 0x1f, R0 ;  /* 0x0000001fff057819 */ /* 0x000fc60000011600 */
[----:B------:R-:W-:Y:S01]  /*01b0*/  IMAD.HI R14, R3, -0x7be77d73, R2 ;  /* 0x8418828d030e7827 */ /* 0x000fe200078e0202 */
[----:B------:R-:W-:Y:S02]  /*01c0*/  SHF.R.U32.HI R3, RZ, 0x1f, R8 ;  /* 0x0000001fff037819 */ /* 0x000fe40000011608 */
[----:B------:R-:W-:Y:S01]  /*01d0*/  LEA.HI.SX32 R9, R0, R5, 0x15 ;  /* 0x0000000500097211 */ /* 0x000fe200078faaff */
[----:B------:R-:W-:Y:S01]  /*01e0*/  IMAD.HI R11, R7, -0x7be77d73, R6 ;  /* 0x8418828d070b7827 */ /* 0x000fe200078e0206 */
[----:B------:R-:W-:Y:S02]  /*01f0*/  LEA.HI.SX32 R2, R8, R3, 0x15 ;  /* 0x0000000308027211 */ /* 0x000fe400078faaff */
[----:B------:R-:W-:Y:S01]  /*0200*/  LEA.HI R8, R9, R9, RZ, 0x4 ;  /* 0x0000000909087211 */ /* 0x000fe200078f20ff */
[----:B------:R-:W-:Y:S01]  /*0210*/  VIADD R7, R23, 0x202 ;  /* 0x0000020217077836 */ /* 0x000fe20000000000 */
[----:B------:R-:W-:Y:S02]  /*0220*/  SHF.R.U32.HI R5, RZ, 0x1f, R10 ;  /* 0x0000001fff057819 */ /* 0x000fe4000001160a */
[----:B------:R-:W-:Y:S01]  /*0230*/  SHF.R.U32.HI R4, RZ, 0x1f, R11 ;  /* 0x0000001fff047819 */ /* 0x000fe2000001160b */
[----:B------:R-:W-:Y:S01]  /*0240*/  IMAD.HI R6, R7, -0x7be77d73, R6 ;  /* 0x8418828d07067827 */ /* 0x000fe200078e0206 */
[----:B------:R-:W-:-:S02]  /*0250*/  SHF.R.U32.HI R7, RZ, 0x1f, R12 ;  /* 0x0000001fff077819 */ /* 0x000fc4000001160c */
[----:B------:R-:W-:Y:S02]  /*0260*/  LOP3.LUT R8, R8, 0xfffffff0, RZ, 0xc0, !PT ;  /* 0xfffffff008087812 */ /* 0x000fe400078ec0ff */
[----:B------:R-:W-:Y:S02]  /*0270*/  LEA.HI.SX32 R3, R10, R5, 0x15 ;  /* 0x000000050a037211 */ /* 0x000fe400078faaff */
[----:B------:R-:W-:Y:S01]  /*0280*/  LEA.HI.SX32 R4, R11, R4, 0x15 ;  /* 0x000000040b047211 */ /* 0x000fe200078faaff */
[----:B------:R-:W-:Y:S01]  /*0290*/  IMAD.IADD R9, R9, 0x1, -R8 ;  /* 0x0000000109097824 */ /* 0x000fe200078e0a08 */
[----:B------:R-:W-:Y:S02]  /*02a0*/  LEA.HI.SX32 R5, R12, R7, 0x15 ;  /* 0x000000070c057211 */ /* 0x000fe400078faaff */
[----:B------:R-:W-:Y:S02]  /*02b0*/  LEA.HI R8, R3, R3, RZ, 0x4 ;  /* 0x0000000303087211 */ /* 0x000fe400078f20ff */
[----:B------:R-:W-:-:S02]  /*02c0*/  LEA.HI R10, R4, R4, RZ, 0x4 ;  /* 0x00000004040a7211 */ /* 0x000fc400078f20ff */
[C---:B------:R-:W-:Y:S02]  /*02d0*/  LEA.HI R12, R5.reuse, R5, RZ, 0x4 ;  /* 0x00000005050c7211 */ /* 0x040fe400078f20ff */
[----:B------:R-:W-:Y:S02]  /*02e0*/  LOP3.LUT R8, R8, 0xfffffff0, RZ, 0xc0, !PT ;  /* 0xfffffff008087812 */ /* 0x000fe400078ec0ff */
[----:B------:R-:W-:Y:S02]  /*02f0*/  LOP3.LUT R27, R10, 0xfffffff0, RZ, 0xc0, !PT ;  /* 0xfffffff00a1b7812 */ /* 0x000fe400078ec0ff */
[----:B------:R-:W-:Y:S02]  /*0300*/  LOP3.LUT R12, R12, 0xfffffff0, RZ, 0xc0, !PT ;  /* 0xfffffff00c0c7812 */ /* 0x000fe400078ec0ff */
[----:B------:R-:W-:Y:S01]  /*0310*/  SHF.R.U32.HI R15, RZ, 0x1f, R6 ;  /* 0x0000001fff0f7819 */ /* 0x000fe20000011606 */
[----:B------:R-:W-:Y:S01]  /*0320*/  IMAD.IADD R27, R4, 0x1, -R27 ;  /* 0x00000001041b7824 */ /* 0x000fe200078e0a1b */
[----:B------:R-:W-:Y:S01]  /*0330*/  IADD3 R25, R3, -R8, RZ ;  /* 0x8000000803197210 */ /* 0x000fe20007ffe0ff */
[----:B------:R-:W-:Y:S01]  /*0340*/  IMAD.IADD R3, R5, 0x1, -R12 ;  /* 0x0000000105037824 */ /* 0x000fe200078e0a0c */
[----:B------:R-:W-:Y:S01]  /*0350*/  LEA.HI.SX32 R15, R6, R15, 0x15 ;  /* 0x0000000f060f7211 */ /* 0x000fe200078faaff */
[----:B------:R-:W1:Y:S01]  /*0360*/  LDC.64 R4, c[0x0][0x210] ;  /* 0x00008400ff047b82 */ /* 0x000e620000000a00 */
[----:B------:R-:W-:-:S02]  /*0370*/  LEA.HI R6, R2, R2, RZ, 0x4 ;  /* 0x0000000202067211 */ /* 0x000fc400078f20ff */
[----:B------:R-:W-:Y:S02]  /*0380*/  SHF.R.U32.HI R0, RZ, 0x1f, R13 ;  /* 0x0000001fff007819 */ /* 0x000fe4000001160d */
[----:B------:R-:W-:Y:S02]  /*0390*/  SHF.R.U32.HI R7, RZ, 0x1f, R14 ;  /* 0x0000001fff077819 */ /* 0x000fe4000001160e */
[----:B------:R-:W-:Y:S02]  /*03a0*/  LOP3.LUT R11, R6, 0xfffffff0, RZ, 0xc0, !PT ;  /* 0xfffffff0060b7812 */ /* 0x000fe400078ec0ff */
[----:B------:R-:W-:Y:S02]  /*03b0*/  LEA.HI.SX32 R0, R13, R0, 0x15 ;  /* 0x000000000d007211 */ /* 0x000fe400078faaff */
[----:B------:R-:W-:Y:S01]  /*03c0*/  LEA.HI.SX32 R7, R14, R7, 0x15 ;  /* 0x000000070e077211 */ /* 0x000fe200078faaff */
[----:B------:R-:W-:Y:S01]  /*03d0*/  IMAD.IADD R11, R2, 0x1, -R11 ;  /* 0x00000001020b7824 */ /* 0x000fe200078e0a0b */
[----:B------:R-:W-:-:S02]  /*03e0*/  LEA.HI R2, R0, R0, RZ, 0x4 ;  /* 0x0000000000027211 */ /* 0x000fc400078f20ff */
[----:B------:R-:W-:Y:S02]  /*03f0*/  LEA.HI R6, R15, R15, RZ, 0x4 ;  /* 0x0000000f0f067211 */ /* 0x000fe400078f20ff */
[----:B------:R-:W-:Y:S02]  /*0400*/  LEA.HI R8, R7, R7, RZ, 0x4 ;  /* 0x0000000707087211 */ /* 0x000fe400078f20ff */
[----:B------:R-:W-:Y:S02]  /*0410*/  LOP3.LUT R13, R2, 0xfffffff0, RZ, 0xc0, !PT ;  /* 0xfffffff0020d7812 */ /* 0x000fe400078ec0ff */
[----:B------:R-:W-:Y:S02]  /*0420*/  LOP3.LUT R6, R6, 0xfffffff0, RZ, 0xc0, !PT ;  /* 0xfffffff006067812 */ /* 0x000fe400078ec0ff */
[----:B------:R-:W-:Y:S01]  /*0430*/  LOP3.LUT R2, R8, 0xfffffff0, RZ, 0xc0, !PT ;  /* 0xfffffff008027812 */ /* 0x000fe200078ec0ff */
[----:B------:R-:W-:Y:S02]  /*0440*/  IMAD.IADD R13, R0, 0x1, -R13 ;  /* 0x00000001000d7824 */ /* 0x000fe400078e0a0d */
[----:B------:R-:W-:Y:S01]  /*0450*/  IMAD.IADD R15, R15, 0x1, -R6 ;  /* 0x000000010f0f7824 */ /* 0x000fe200078e0a06 */
[----:B------:R-:W-:Y:S01]  /*0460*/  IADD3 R7, R7, -R2, RZ ;  /* 0x8000000207077210 */ /* 0x000fe20007ffe0ff */
[----:B--2---:R-:W-:Y:S01]  /*0470*/  IMAD.WIDE R8, R9, 0x4, R16 ;  /* 0x0000000409087825 */ /* 0x004fe200078e0210 */
[----:B------:R-:W-:-:S03]  /*0480*/  CS2R R18, SRZ ;  /* 0x0000000000127805 */ /* 0x000fc6000001ff00 */
[--C-:B------:R-:W-:Y:S01]  /*0490*/  IMAD.WIDE R10, R11, 0x4, R16.reuse ;  /* 0x000000040b0a7825 */ /* 0x100fe200078e0210 */
[----:B------:R2:W3:Y:S03]  /*04a0*/  @!P0 LDG.E.EL R21, desc[UR4][R8.64] ;  /* 0x0000000408158981 */ /* 0x0004e6000c2e1900 */
[----:B------:R-:W-:-:S04]  /*04b0*/  IMAD.WIDE R24, R25, 0x4, R16 ;  /* 0x0000000419187825 */ /* 0x000fc800078e0210 */
[--C-:B------:R-:W-:Y:S01]  /*04c0*/  IMAD.WIDE R26, R27, 0x4, R16.reuse ;  /* 0x000000041b1a7825 */ /* 0x100fe200078e0210 */
[----:B------:R4:W5:Y:S03]  /*04d0*/  @!P0 LDG.E.EL R19, desc[UR4][R24.64] ;  /* 0x0000000418138981 */ /* 0x000966000c2e1900 */
[--C-:B------:R-:W-:Y:S01]  /*04e0*/  IMAD.WIDE R2, R3, 0x4, R16.reuse ;  /* 0x0000000403027825 */ /* 0x100fe200078e0210 */
[----:B------:R-:W3:Y:S03]  /*04f0*/  @!P0 LDG.E.EL R18, desc[UR4][R26.64] ;  /* 0x000000041a128981 */ /* 0x000ee6000c2e1900 */
[----:B------:R-:W-:-:S04]  /*0500*/  IMAD.WIDE R12, R13, 0x4, R16 ;  /* 0x000000040d0c7825 */ /* 0x000fc800078e0210 */
[----:B------:R-:W-:-:S04]  /*0510*/  IMAD.WIDE R14, R15, 0x4, R16 ;  /* 0x000000040f0e7825 */ /* 0x000fc800078e0210 */
[----:B-1----:R-:W-:Y:S01]  /*0520*/  IMAD.WIDE R22, R23, 0x4, R4 ;  /* 0x0000000417167825 */ /* 0x002fe200078e0204 */
[----:B------:R-:W-:-:S03]  /*0530*/  CS2R R4, SRZ ;  /* 0x0000000000047805 */ /* 0x000fc6000001ff00 */
[----:B------:R-:W-:Y:S01]  /*0540*/  IMAD.MOV.U32 R0, RZ, RZ, RZ ;  /* 0x000000ffff007224 */ /* 0x000fe200078e00ff */
[----:B--2---:R-:W-:Y:S01]  /*0550*/  CS2R R8, SRZ ;  /* 0x0000000000087805 */ /* 0x004fe2000001ff00 */
[----:B------:R-:W-:Y:S01]  /*0560*/  IMAD.WIDE R16, R7, 0x4, R16 ;  /* 0x0000000407107825 */ /* 0x000fe200078e0210 */
[----:B------:R-:W-:Y:S02]  /*0570*/  CS2R R6, SRZ ;  /* 0x0000000000067805 */ /* 0x000fe4000001ff00 */
[----:B----4-:R-:W-:Y:S01]  /*0580*/  CS2R R24, SRZ ;  /* 0x0000000000187805 */ /* 0x010fe2000001ff00 */
[----:B------:R-:W2:Y:S01]  /*0590*/  @!P1 LDG.E.EL R20, desc[UR4][R12.64] ;  /* 0x000000040c149981 */ /* 0x000ea2000c2e1900 */
[----:B------:R-:W-:-:S03]  /*05a0*/  IMAD.MOV.U32 R29, RZ, RZ, RZ ;  /* 0x000000ffff1d7224 */ /* 0x000fc600078e00ff */
[----:B------:R1:W4:Y:S04]  /*05b0*/  @!P0 LDG.E.EL R0, desc[UR4][R10.64] ;  /* 0x000000040a008981 */ /* 0x000328000c2e1900 */
[----:B------:R-:W3:Y:S04]  /*05c0*/  @!P0 LDG.E.128 R4, desc[UR4][R22.64] ;  /* 0x0000000416048981 */ /* 0x000ee8000c1e1d00 */
[----:B------:R-:W2:Y:S01]  /*05d0*/  @!P1 LDG.E.EL R29, desc[UR4][R2.64] ;  /* 0x00000004021d9981 */ /* 0x000ea2000c2e1900 */
[----:B-1----:R-:W-:-:S03]  /*05e0*/  CS2R R10, SRZ ;  /* 0x00000000000a7805 */ /* 0x002fc6000001ff00 */
[----:B------:R-:W2:Y:S04]  /*05f0*/  @!P1 LDG.E.EL R25, desc[UR4][R14.64] ;  /* 0x000000040e199981 */ /* 0x000ea8000c2e1900 */
[----:B------:R-:W2:Y:S04]  /*0600*/  @!P1 LDG.E.128 R8, desc[UR4][R22.64+0x800] ;  /* 0x0008000416089981 */ /* 0x000ea8000c1e1d00 */
[----:B------:R-:W2:Y:S01]  /*0610*/  @!P1 LDG.E.EL R24, desc[UR4][R16.64] ;  /* 0x0000000410189981 */ /* 0x000ea2000c2e1900 */
[----:B---3--:R-:W-:Y:S01]  /*0620*/  FADD R4, R21, R4 ;  /* 0x0000000415047221 */ /* 0x008fe20000000000 */
[----:B----4-:R-:W-:Y:S01]  /*0630*/  FADD R5, R0, R5 ;  /* 0x0000000500057221 */ /* 0x010fe20000000000 */
[----:B-----5:R-:W-:Y:S01]  /*0640*/  FADD R6, R19, R6 ;  /* 0x0000000613067221 */ /* 0x020fe20000000000 */
[----:B------:R-:W-:-:S05]  /*0650*/  FADD R7, R18, R7 ;  /* 0x0000000712077221 */ /* 0x000fca0000000000 */
[----:B------:R1:W-:Y:S01]  /*0660*/  @!P0 STG.E.128 desc[UR4][R22.64], R4 ;  /* 0x0000000416008986 */ /* 0x0003e2000c101d04 */
[----:B--2---:R-:W-:Y:S01]  /*0670*/  FADD R8, R29, R8 ;  /* 0x000000081d087221 */ /* 0x004fe20000000000 */
[----:B------:R-:W-:Y:S01]  /*0680*/  FADD R9, R20, R9 ;  /* 0x0000000914097221 */ /* 0x000fe20000000000 */
[----:B------:R-:W-:Y:S01]  /*0690*/  FADD R10, R25, R10 ;  /* 0x0000000a190a7221 */ /* 0x000fe20000000000 */
[----:B------:R-:W-:Y:S01]  /*06a0*/  FADD R11, R24, R11 ;  /* 0x0000000b180b7221 */ /* 0x000fe20000000000 */
[----:B------:R-:W-:Y:S06]  /*06b0*/  @P1 EXIT ;  /* 0x000000000000194d */ /* 0x000fec0003800000 */
[----:B------:R-:W-:Y:S01]  /*06c0*/  STG.E.128 desc[UR4][R22.64+0x800], R8 ;  /* 0x0008000816007986 */ /* 0x000fe2000c101d04 */
[----:B------:R-:W-:Y:S05]  /*06d0*/  EXIT ;  /* 0x000000000000794d */ /* 0x000fea0003800000 */
.L_x_0:
[----:B------:R-:W-:-:S00]  /*06e0*/  BRA `(.L_x_0) ;  /* 0xfffffffc00fc7947 */ /* 0x000fc0000383ffff */
[----:B------:R-:W-:-:S00]  /*06f0*/  NOP ;  /* 0x0000000000007918 */ /* 0x000fc00000000000 */
        /* <DEDUP_REMOVED lines=8> */
.L_x_1:


//--------------------- .nv.constant0.triton_poi_fused_convolution_0 --------------------------
	.section	.nv.constant0.triton_poi_fused_convolution_0,"a",@progbits
	.sectionflags	@""
	.align	4
.nv.constant0.triton_poi_fused_convolution_0:
	.zero		548
